//
// Generated by NVIDIA NVVM Compiler
//
// Compiler Build ID: CL-36424714
// Cuda compilation tools, release 13.0, V13.0.88
// Based on NVVM 20.0.0
//

.version 9.0
.target sm_100
.address_size 64

	// .globl	_Z7computePdS_S_i

.visible .entry _Z7computePdS_S_i(
	.param .u64 .ptr .align 1 _Z7computePdS_S_i_param_0,
	.param .u64 .ptr .align 1 _Z7computePdS_S_i_param_1,
	.param .u64 .ptr .align 1 _Z7computePdS_S_i_param_2,
	.param .u32 _Z7computePdS_S_i_param_3
)
{
	.reg .pred 	%p<3>;
	.reg .b32 	%r<43>;
	.reg .b64 	%rd<49>;
	.reg .b64 	%fd<82>;

	ld.param.u64 	%rd4, [_Z7computePdS_S_i_param_0];
	ld.param.u64 	%rd5, [_Z7computePdS_S_i_param_1];
	ld.param.u64 	%rd6, [_Z7computePdS_S_i_param_2];
	ld.param.u32 	%r6, [_Z7computePdS_S_i_param_3];
	mov.u32 	%r7, %ctaid.x;
	mov.u32 	%r1, %ntid.x;
	mov.u32 	%r8, %tid.x;
	mad.lo.s32 	%r42, %r7, %r1, %r8;
	setp.ge.s32 	%p1, %r42, %r6;
	@%p1 bra 	$L__BB0_3;
	cvta.to.global.u64 	%rd1, %rd4;
	mov.u32 	%r9, %nctaid.x;
	mul.lo.s32 	%r3, %r9, %r1;
	cvta.to.global.u64 	%rd2, %rd6;
	cvta.to.global.u64 	%rd3, %rd5;
$L__BB0_2:
	shr.s32 	%r10, %r42, 31;
	shr.u32 	%r11, %r10, 12;
	add.s32 	%r12, %r42, %r11;
	shr.s32 	%r13, %r12, 20;
	and.b32  	%r14, %r12, -1048576;
	sub.s32 	%r15, %r42, %r14;
	shr.s32 	%r16, %r15, 31;
	shr.u32 	%r17, %r16, 22;
	add.s32 	%r18, %r15, %r17;
	and.b32  	%r19, %r18, -1024;
	sub.s32 	%r20, %r15, %r19;
	shr.s32 	%r21, %r18, 10;
	mul.lo.s32 	%r22, %r13, 27;
	mul.wide.s32 	%rd7, %r22, 8;
	add.s64 	%rd8, %rd3, %rd7;
	ld.global.f64 	%fd1, [%rd8+64];
	mad.lo.s32 	%r23, %r21, 1026, %r20;
	mul.wide.s32 	%rd9, %r23, 8;
	add.s64 	%rd10, %rd1, %rd9;
	ld.global.f64 	%fd2, [%rd10];
	fma.rn.f64 	%fd3, %fd1, %fd2, 0d0000000000000000;
	ld.global.f64 	%fd4, [%rd8+40];
	ld.global.f64 	%fd5, [%rd10+8208];
	fma.rn.f64 	%fd6, %fd4, %fd5, %fd3;
	ld.global.f64 	%fd7, [%rd8+16];
	ld.global.f64 	%fd8, [%rd10+16416];
	fma.rn.f64 	%fd9, %fd7, %fd8, %fd6;
	ld.global.f64 	%fd10, [%rd8+56];
	ld.global.f64 	%fd11, [%rd10+8];
	fma.rn.f64 	%fd12, %fd10, %fd11, %fd9;
	ld.global.f64 	%fd13, [%rd8+32];
	ld.global.f64 	%fd14, [%rd10+8216];
	fma.rn.f64 	%fd15, %fd13, %fd14, %fd12;
	ld.global.f64 	%fd16, [%rd8+8];
	ld.global.f64 	%fd17, [%rd10+16424];
	fma.rn.f64 	%fd18, %fd16, %fd17, %fd15;
	ld.global.f64 	%fd19, [%rd8+48];
	ld.global.f64 	%fd20, [%rd10+16];
	fma.rn.f64 	%fd21, %fd19, %fd20, %fd18;
	ld.global.f64 	%fd22, [%rd8+24];
	ld.global.f64 	%fd23, [%rd10+8224];
	fma.rn.f64 	%fd24, %fd22, %fd23, %fd21;
	ld.global.f64 	%fd25, [%rd8];
	ld.global.f64 	%fd26, [%rd10+16432];
	fma.rn.f64 	%fd27, %fd25, %fd26, %fd24;
	ld.global.f64 	%fd28, [%rd8+136];
	add.s32 	%r24, %r23, 1052676;
	mul.wide.u32 	%rd11, %r24, 8;
	add.s64 	%rd12, %rd1, %rd11;
	ld.global.f64 	%fd29, [%rd12];
	fma.rn.f64 	%fd30, %fd28, %fd29, %fd27;
	ld.global.f64 	%fd31, [%rd8+112];
	add.s32 	%r25, %r23, 1053702;
	mul.wide.u32 	%rd13, %r25, 8;
	add.s64 	%rd14, %rd1, %rd13;
	ld.global.f64 	%fd32, [%rd14];
	fma.rn.f64 	%fd33, %fd31, %fd32, %fd30;
	ld.global.f64 	%fd34, [%rd8+88];
	add.s32 	%r26, %r23, 1054728;
	mul.wide.u32 	%rd15, %r26, 8;
	add.s64 	%rd16, %rd1, %rd15;
	ld.global.f64 	%fd35, [%rd16];
	fma.rn.f64 	%fd36, %fd34, %fd35, %fd33;
	ld.global.f64 	%fd37, [%rd8+128];
	add.s32 	%r27, %r23, 1052677;
	mul.wide.u32 	%rd17, %r27, 8;
	add.s64 	%rd18, %rd1, %rd17;
	ld.global.f64 	%fd38, [%rd18];
	fma.rn.f64 	%fd39, %fd37, %fd38, %fd36;
	ld.global.f64 	%fd40, [%rd8+104];
	add.s32 	%r28, %r23, 1053703;
	mul.wide.u32 	%rd19, %r28, 8;
	add.s64 	%rd20, %rd1, %rd19;
	ld.global.f64 	%fd41, [%rd20];
	fma.rn.f64 	%fd42, %fd40, %fd41, %fd39;
	ld.global.f64 	%fd43, [%rd8+80];
	add.s32 	%r29, %r23, 1054729;
	mul.wide.u32 	%rd21, %r29, 8;
	add.s64 	%rd22, %rd1, %rd21;
	ld.global.f64 	%fd44, [%rd22];
	fma.rn.f64 	%fd45, %fd43, %fd44, %fd42;
	ld.global.f64 	%fd46, [%rd8+120];
	add.s32 	%r30, %r23, 1052678;
	mul.wide.u32 	%rd23, %r30, 8;
	add.s64 	%rd24, %rd1, %rd23;
	ld.global.f64 	%fd47, [%rd24];
	fma.rn.f64 	%fd48, %fd46, %fd47, %fd45;
	ld.global.f64 	%fd49, [%rd8+96];
	add.s32 	%r31, %r23, 1053704;
	mul.wide.u32 	%rd25, %r31, 8;
	add.s64 	%rd26, %rd1, %rd25;
	ld.global.f64 	%fd50, [%rd26];
	fma.rn.f64 	%fd51, %fd49, %fd50, %fd48;
	ld.global.f64 	%fd52, [%rd8+72];
	add.s32 	%r32, %r23, 1054730;
	mul.wide.u32 	%rd27, %r32, 8;
	add.s64 	%rd28, %rd1, %rd27;
	ld.global.f64 	%fd53, [%rd28];
	fma.rn.f64 	%fd54, %fd52, %fd53, %fd51;
	ld.global.f64 	%fd55, [%rd8+208];
	add.s32 	%r33, %r23, 2105352;
	mul.wide.u32 	%rd29, %r33, 8;
	add.s64 	%rd30, %rd1, %rd29;
	ld.global.f64 	%fd56, [%rd30];
	fma.rn.f64 	%fd57, %fd55, %fd56, %fd54;
	ld.global.f64 	%fd58, [%rd8+184];
	add.s32 	%r34, %r23, 2106378;
	mul.wide.u32 	%rd31, %r34, 8;
	add.s64 	%rd32, %rd1, %rd31;
	ld.global.f64 	%fd59, [%rd32];
	fma.rn.f64 	%fd60, %fd58, %fd59, %fd57;
	ld.global.f64 	%fd61, [%rd8+160];
	add.s32 	%r35, %r23, 2107404;
	mul.wide.u32 	%rd33, %r35, 8;
	add.s64 	%rd34, %rd1, %rd33;
	ld.global.f64 	%fd62, [%rd34];
	fma.rn.f64 	%fd63, %fd61, %fd62, %fd60;
	ld.global.f64 	%fd64, [%rd8+200];
	add.s32 	%r36, %r23, 2105353;
	mul.wide.u32 	%rd35, %r36, 8;
	add.s64 	%rd36, %rd1, %rd35;
	ld.global.f64 	%fd65, [%rd36];
	fma.rn.f64 	%fd66, %fd64, %fd65, %fd63;
	ld.global.f64 	%fd67, [%rd8+176];
	add.s32 	%r37, %r23, 2106379;
	mul.wide.u32 	%rd37, %r37, 8;
	add.s64 	%rd38, %rd1, %rd37;
	ld.global.f64 	%fd68, [%rd38];
	fma.rn.f64 	%fd69, %fd67, %fd68, %fd66;
	ld.global.f64 	%fd70, [%rd8+152];
	add.s32 	%r38, %r23, 2107405;
	mul.wide.u32 	%rd39, %r38, 8;
	add.s64 	%rd40, %rd1, %rd39;
	ld.global.f64 	%fd71, [%rd40];
	fma.rn.f64 	%fd72, %fd70, %fd71, %fd69;
	ld.global.f64 	%fd73, [%rd8+192];
	add.s32 	%r39, %r23, 2105354;
	mul.wide.u32 	%rd41, %r39, 8;
	add.s64 	%rd42, %rd1, %rd41;
	ld.global.f64 	%fd74, [%rd42];
	fma.rn.f64 	%fd75, %fd73, %fd74, %fd72;
	ld.global.f64 	%fd76, [%rd8+168];
	add.s32 	%r40, %r23, 2106380;
	mul.wide.u32 	%rd43, %r40, 8;
	add.s64 	%rd44, %rd1, %rd43;
	ld.global.f64 	%fd77, [%rd44];
	fma.rn.f64 	%fd78, %fd76, %fd77, %fd75;
	ld.global.f64 	%fd79, [%rd8+144];
	add.s32 	%r41, %r23, 2107406;
	mul.wide.u32 	%rd45, %r41, 8;
	add.s64 	%rd46, %rd1, %rd45;
	ld.global.f64 	%fd80, [%rd46];
	fma.rn.f64 	%fd81, %fd79, %fd80, %fd78;
	mul.wide.s32 	%rd47, %r42, 8;
	add.s64 	%rd48, %rd2, %rd47;
	st.global.f64 	[%rd48], %fd81;
	add.s32 	%r42, %r42, %r3;
	setp.lt.s32 	%p2, %r42, %r6;
	@%p2 bra 	$L__BB0_2;
$L__BB0_3:
	ret;

}


// ===== COMPILED SASS (sm_100) =====

	.target	sm_100

	.elftype	@"ET_EXEC"


//--------------------- .note.nv.tkinfo           --------------------------
	.section	.note.nv.tkinfo,"",@"SHT_NOTE"
	.sectionflags	@"SHF_NOTE_NV_TKINFO"
	.tkinfo
        /*0018*/ 	.word	0x00000002
        /*0030*/ 	.string	""
        /*0030*/ 	.string	"ptxas"
        /*0030*/ 	.string	"Cuda compilation tools, release 13.0, V13.0.88"
        /*0030*/ 	.string	"Build cuda_13.0.r13.0/compiler.36424714_0"
        /*0030*/ 	.string	"-arch sm_100 -m 64 "



//--------------------- .note.nv.cuinfo           --------------------------
	.section	.note.nv.cuinfo,"",@"SHT_NOTE"
	.sectionflags	@"SHF_NOTE_NV_CUINFO"
        /*0018*/ 	.short	0x0002
        /*001a*/ 	.short	0x0064
        /*001c*/ 	.short	0x0082
	.zero		2


//--------------------- .nv.info                  --------------------------
	.section	.nv.info,"",@"SHT_CUDA_INFO"
	.align	4


	//----- nvinfo : EIATTR_REGCOUNT
	.align		4
        /*0000*/ 	.byte	0x04, 0x2f
        /*0002*/ 	.short	(.L_1 - .L_0)
	.align		4
.L_0:
        /*0004*/ 	.word	index@(_Z7computePdS_S_i)
        /*0008*/ 	.word	0x00000020


	//----- nvinfo : EIATTR_FRAME_SIZE
	.align		4
.L_1:
        /*000c*/ 	.byte	0x04, 0x11
        /*000e*/ 	.short	(.L_3 - .L_2)
	.align		4
.L_2:
        /*0010*/ 	.word	index@(_Z7computePdS_S_i)
        /*0014*/ 	.word	0x00000000


	//----- nvinfo : EIATTR_MIN_STACK_SIZE
	.align		4
.L_3:
        /*0018*/ 	.byte	0x04, 0x12
        /*001a*/ 	.short	(.L_5 - .L_4)
	.align		4
.L_4:
        /*001c*/ 	.word	index@(_Z7computePdS_S_i)
        /*0020*/ 	.word	0x00000000
.L_5:


//--------------------- .nv.compat                --------------------------
	.section	.nv.compat,"",@"SHT_CUDA_COMPAT_INFO"
	.align	4
        /*0000*/ 	.byte	0x02, 0x09, 0x00, 0x00, 0x02, 0x02, 0x01, 0x00, 0x02, 0x05, 0x05, 0x00, 0x03, 0x07, 0x01, 0x01
        /*0010*/ 	.byte	0x02, 0x03, 0x00, 0x00, 0x02, 0x06, 0x01, 0x00, 0x04, 0x0b, 0x08, 0x00, 0x01, 0x00, 0x00, 0x00
        /*0020*/ 	.byte	0x00, 0x00, 0x00, 0x00


//--------------------- .nv.info._Z7computePdS_S_i --------------------------
	.section	.nv.info._Z7computePdS_S_i,"",@"SHT_CUDA_INFO"
	.sectionflags	@""
	.align	4


	//----- nvinfo : EIATTR_CUDA_API_VERSION
	.align		4
        /*0000*/ 	.byte	0x04, 0x37
        /*0002*/ 	.short	(.L_7 - .L_6)
.L_6:
        /*0004*/ 	.word	0x00000082


	//----- nvinfo : EIATTR_KPARAM_INFO
	.align		4
.L_7:
        /*0008*/ 	.byte	0x04, 0x17
        /*000a*/ 	.short	(.L_9 - .L_8)
.L_8:
        /*000c*/ 	.word	0x00000000
        /*0010*/ 	.short	0x0003
        /*0012*/ 	.short	0x0018
        /*0014*/ 	.byte	0x00, 0xf0, 0x11, 0x00


	//----- nvinfo : EIATTR_KPARAM_INFO
	.align		4
.L_9:
        /*0018*/ 	.byte	0x04, 0x17
        /*001a*/ 	.short	(.L_11 - .L_10)
.L_10:
        /*001c*/ 	.word	0x00000000
        /*0020*/ 	.short	0x0002
        /*0022*/ 	.short	0x0010
        /*0024*/ 	.byte	0x00, 0xf5, 0x21, 0x00


	//----- nvinfo : EIATTR_KPARAM_INFO
	.align		4
.L_11:
        /*0028*/ 	.byte	0x04, 0x17
        /*002a*/ 	.short	(.L_13 - .L_12)
.L_12:
        /*002c*/ 	.word	0x00000000
        /*0030*/ 	.short	0x0001
        /*0032*/ 	.short	0x0008
        /*0034*/ 	.byte	0x00, 0xf5, 0x21, 0x00


	//----- nvinfo : EIATTR_KPARAM_INFO
	.align		4
.L_13:
        /*0038*/ 	.byte	0x04, 0x17
        /*003a*/ 	.short	(.L_15 - .L_14)
.L_14:
        /*003c*/ 	.word	0x00000000
        /*0040*/ 	.short	0x0000
        /*0042*/ 	.short	0x0000
        /*0044*/ 	.byte	0x00, 0xf5, 0x21, 0x00


	//----- nvinfo : EIATTR_SPARSE_MMA_MASK
	.align		4
.L_15:
        /*0048*/ 	.byte	0x03, 0x50
        /*004a*/ 	.short	0x0000


	//----- nvinfo : EIATTR_MAXREG_COUNT
	.align		4
        /*004c*/ 	.byte	0x03, 0x1b
        /*004e*/ 	.short	0x00ff


	//----- nvinfo : EIATTR_MERCURY_ISA_VERSION
	.align		4
        /*0050*/ 	.byte	0x03, 0x5f
        /*0052*/ 	.short	0x0101


	//----- nvinfo : EIATTR_VRC_CTA_INIT_COUNT
	.align		4
        /*0054*/ 	.byte	0x02, 0x4a
	.zero		1
	.zero		1


	//----- nvinfo : EIATTR_EXIT_INSTR_OFFSETS
	.align		4
        /*0058*/ 	.byte	0x04, 0x1c
        /*005a*/ 	.short	(.L_17 - .L_16)


	//   ....[0]....
.L_16:
        /*005c*/ 	.word	0x00000070


	//   ....[1]....
        /*0060*/ 	.word	0x00000960


	//----- nvinfo : EIATTR_CRS_STACK_SIZE
	.align		4
.L_17:
        /*0064*/ 	.byte	0x04, 0x1e
        /*0066*/ 	.short	(.L_19 - .L_18)
.L_18:
        /*0068*/ 	.word	0x00000000


	//----- nvinfo : EIATTR_CBANK_PARAM_SIZE
	.align		4
.L_19:
        /*006c*/ 	.byte	0x03, 0x19
        /*006e*/ 	.short	0x001c


	//----- nvinfo : EIATTR_PARAM_CBANK
	.align		4
        /*0070*/ 	.byte	0x04, 0x0a
        /*0072*/ 	.short	(.L_21 - .L_20)
	.align		4
.L_20:
        /*0074*/ 	.word	index@(.nv.constant0._Z7computePdS_S_i)
        /*0078*/ 	.short	0x0380
        /*007a*/ 	.short	0x001c


	//----- nvinfo : EIATTR_SW_WAR
	.align		4
.L_21:
        /*007c*/ 	.byte	0x04, 0x36
        /*007e*/ 	.short	(.L_23 - .L_22)
.L_22:
        /*0080*/ 	.word	0x00000008
.L_23:


//--------------------- .nv.callgraph             --------------------------
	.section	.nv.callgraph,"",@"SHT_CUDA_CALLGRAPH"
	.align	4
	.sectionentsize	8
	.align		4
        /*0000*/ 	.word	0x00000000
	.align		4
        /*0004*/ 	.word	0xffffffff
	.align		4
        /*0008*/ 	.word	0x00000000
	.align		4
        /*000c*/ 	.word	0xfffffffe
	.align		4
        /*0010*/ 	.word	0x00000000
	.align		4
        /*0014*/ 	.word	0xfffffffd
	.align		4
        /*0018*/ 	.word	0x00000000
	.align		4
        /*001c*/ 	.word	0xfffffffc


//--------------------- .text._Z7computePdS_S_i   --------------------------
	.section	.text._Z7computePdS_S_i,"ax",@progbits
	.align	128
        .global         _Z7computePdS_S_i
        .type           _Z7computePdS_S_i,@function
        .size           _Z7computePdS_S_i,(.L_x_2 - _Z7computePdS_S_i)
        .other          _Z7computePdS_S_i,@"STO_CUDA_ENTRY STV_DEFAULT"
_Z7computePdS_S_i:
.text._Z7computePdS_S_i:
[----:B------:R-:W-:Y:S01]  /*0000*/  LDC R1, c[0x0][0x37c] ;  /* 0x0000df00ff017b82 */ /* 0x000fe20000000800 */
[----:B------:R-:W0:Y:S07]  /*0010*/  S2R R15, SR_TID.X ;  /* 0x00000000000f7919 */ /* 0x000e2e0000002100 */
[----:B------:R-:W0:Y:S01]  /*0020*/  S2UR UR4, SR_CTAID.X ;  /* 0x00000000000479c3 */ /* 0x000e220000002500 */
[----:B------:R-:W1:Y:S07]  /*0030*/  LDCU UR5, c[0x0][0x398] ;  /* 0x00007300ff0577ac */ /* 0x000e6e0008000800 */
[----:B------:R-:W0:Y:S02]  /*0040*/  LDC R0, c[0x0][0x360] ;  /* 0x0000d800ff007b82 */ /* 0x000e240000000800 */
[----:B0-----:R-:W-:-:S05]  /*0050*/  IMAD R15, R0, UR4, R15 ;  /* 0x00000004000f7c24 */ /* 0x001fca000f8e020f */
[----:B-1----:R-:W-:-:S13]  /*0060*/  ISETP.GE.AND P0, PT, R15, UR5, PT ;  /* 0x000000050f007c0c */ /* 0x002fda000bf06270 */
[----:B------:R-:W-:Y:S05]  /*0070*/  @P0 EXIT ;  /* 0x000000000000094d */ /* 0x000fea0003800000 */
[----:B------:R-:W0:Y:S01]  /*0080*/  LDCU UR4, c[0x0][0x370] ;  /* 0x00006e00ff0477ac */ /* 0x000e220008000800 */
[----:B------:R-:W1:Y:S01]  /*0090*/  LDCU.64 UR6, c[0x0][0x358] ;  /* 0x00006b00ff0677ac */ /* 0x000e620008000a00 */
[----:B0-----:R-:W-:-:S07]  /*00a0*/  IMAD R0, R0, UR4, RZ ;  /* 0x0000000400007c24 */ /* 0x001fce000f8e02ff */
.L_x_0:
[----:B------:R-:W-:Y:S01]  /*00b0*/  SHF.R.S32.HI R2, RZ, 0x1f, R15 ;  /* 0x0000001fff027819 */ /* 0x000fe2000001140f */
[----:B------:R-:W0:Y:S03]  /*00c0*/  LDC.64 R4, c[0x0][0x380] ;  /* 0x0000e000ff047b82 */ /* 0x000e260000000a00 */
[----:B------:R-:W-:-:S04]  /*00d0*/  LEA.HI R6, R2, R15, RZ, 0x14 ;  /* 0x0000000f02067211 */ /* 0x000fc800078fa0ff */
[----:B------:R-:W-:Y:S02]  /*00e0*/  LOP3.LUT R2, R6, 0xfff00000, RZ, 0xc0, !PT ;  /* 0xfff0000006027812 */ /* 0x000fe400078ec0ff */
[----:B------:R-:W-:Y:S02]  /*00f0*/  SHF.R.S32.HI R6, RZ, 0x14, R6 ;  /* 0x00000014ff067819 */ /* 0x000fe40000011406 */
[----:B------:R-:W-:Y:S02]  /*0100*/  IADD3 R7, PT, PT, -R2, R15, RZ ;  /* 0x0000000f02077210 */ /* 0x000fe40007ffe1ff */
[----:B------:R-:W2:Y:S02]  /*0110*/  LDC.64 R2, c[0x0][0x388] ;  /* 0x0000e200ff027b82 */ /* 0x000ea40000000a00 */
[----:B------:R-:W-:-:S04]  /*0120*/  SHF.R.S32.HI R8, RZ, 0x1f, R7 ;  /* 0x0000001fff087819 */ /* 0x000fc80000011407 */
[----:B------:R-:W-:-:S04]  /*0130*/  LEA.HI R8, R8, R7, RZ, 0xa ;  /* 0x0000000708087211 */ /* 0x000fc800078f50ff */
[----:B------:R-:W-:Y:S02]  /*0140*/  LOP3.LUT R10, R8, 0xfffffc00, RZ, 0xc0, !PT ;  /* 0xfffffc00080a7812 */ /* 0x000fe400078ec0ff */
[----:B------:R-:W-:Y:S02]  /*0150*/  SHF.R.S32.HI R17, RZ, 0xa, R8 ;  /* 0x0000000aff117819 */ /* 0x000fe40000011408 */
[----:B------:R-:W-:Y:S01]  /*0160*/  IADD3 R10, PT, PT, R7, -R10, RZ ;  /* 0x8000000a070a7210 */ /* 0x000fe20007ffe0ff */
[----:B------:R-:W-:-:S04]  /*0170*/  IMAD R7, R6, 0x1b, RZ ;  /* 0x0000001b06077824 */ /* 0x000fc800078e02ff */
[----:B------:R-:W-:-:S04]  /*0180*/  IMAD R17, R17, 0x402, R10 ;  /* 0x0000040211117824 */ /* 0x000fc800078e020a */
[----:B0-----:R-:W-:-:S04]  /*0190*/  IMAD.WIDE R28, R17, 0x8, R4 ;  /* 0x00000008111c7825 */ /* 0x001fc800078e0204 */
[----:B--2---:R-:W-:Y:S01]  /*01a0*/  IMAD.WIDE R2, R7, 0x8, R2 ;  /* 0x0000000807027825 */ /* 0x004fe200078e0202 */
[----:B-1----:R-:W2:Y:S04]  /*01b0*/  LDG.E.64 R8, desc[UR6][R28.64] ;  /* 0x000000061c087981 */ /* 0x002ea8000c1e1b00 */
[----:B------:R-:W2:Y:S04]  /*01c0*/  LDG.E.64 R6, desc[UR6][R2.64+0x40] ;  /* 0x0000400602067981 */ /* 0x000ea8000c1e1b00 */
[----:B------:R-:W3:Y:S04]  /*01d0*/  LDG.E.64 R18, desc[UR6][R2.64+0x28] ;  /* 0x0000280602127981 */ /* 0x000ee8000c1e1b00 */
[----:B------:R-:W3:Y:S04]  /*01e0*/  LDG.E.64 R12, desc[UR6][R28.64+0x2010] ;  /* 0x002010061c0c7981 */ /* 0x000ee8000c1e1b00 */
[----:B------:R-:W4:Y:S04]  /*01f0*/  LDG.E.64 R10, desc[UR6][R2.64+0x10] ;  /* 0x00001006020a7981 */ /* 0x000f28000c1e1b00 */
[----:B------:R-:W4:Y:S04]  /*0200*/  LDG.E.64 R20, desc[UR6][R28.64+0x4020] ;  /* 0x004020061c147981 */ /* 0x000f28000c1e1b00 */
[----:B------:R-:W5:Y:S04]  /*0210*/  LDG.E.64 R26, desc[UR6][R2.64+0x8] ;  /* 0x00000806021a7981 */ /* 0x000f68000c1e1b00 */
[----:B------:R-:W5:Y:S01]  /*0220*/  LDG.E.64 R24, desc[UR6][R28.64+0x2020] ;  /* 0x002020061c187981 */ /* 0x000f62000c1e1b00 */
[----:B--2---:R-:W-:-:S03]  /*0230*/  DFMA R22, R6, R8, RZ ;  /* 0x000000080616722b */ /* 0x004fc600000000ff */
[----:B------:R-:W2:Y:S04]  /*0240*/  LDG.E.64 R6, desc[UR6][R2.64+0x38] ;  /* 0x0000380602067981 */ /* 0x000ea8000c1e1b00 */
[----:B------:R-:W2:Y:S01]  /*0250*/  LDG.E.64 R8, desc[UR6][R28.64+0x8] ;  /* 0x000008061c087981 */ /* 0x000ea2000c1e1b00 */
[----:B---3--:R-:W-:-:S03]  /*0260*/  DFMA R22, R18, R12, R22 ;  /* 0x0000000c1216722b */ /* 0x008fc60000000016 */
[----:B------:R-:W3:Y:S04]  /*0270*/  LDG.E.64 R12, desc[UR6][R2.64+0x20] ;  /* 0x00002006020c7981 */ /* 0x000ee8000c1e1b00 */
[----:B------:R-:W3:Y:S01]  /*0280*/  LDG.E.64 R18, desc[UR6][R28.64+0x2018] ;  /* 0x002018061c127981 */ /* 0x000ee2000c1e1b00 */
[----:B----4-:R-:W-:-:S03]  /*0290*/  DFMA R20, R10, R20, R22 ;  /* 0x000000140a14722b */ /* 0x010fc60000000016 */
[----:B------:R-:W5:Y:S04]  /*02a0*/  LDG.E.64 R10, desc[UR6][R28.64+0x4028] ;  /* 0x004028061c0a7981 */ /* 0x000f68000c1e1b00 */
[----:B------:R-:W4:Y:S01]  /*02b0*/  LDG.E.64 R22, desc[UR6][R2.64+0x18] ;  /* 0x0000180602167981 */ /* 0x000f22000c1e1b00 */
[----:B--2---:R-:W-:-:S03]  /*02c0*/  DFMA R20, R6, R8, R20 ;  /* 0x000000080614722b */ /* 0x004fc60000000014 */
[----:B------:R-:W2:Y:S04]  /*02d0*/  LDG.E.64 R6, desc[UR6][R2.64+0x30] ;  /* 0x0000300602067981 */ /* 0x000ea8000c1e1b00 */
[----:B------:R-:W2:Y:S01]  /*02e0*/  LDG.E.64 R8, desc[UR6][R28.64+0x10] ;  /* 0x000010061c087981 */ /* 0x000ea2000c1e1b00 */
[----:B---3--:R-:W-:Y:S01]  /*02f0*/  DFMA R18, R12, R18, R20 ;  /* 0x000000120c12722b */ /* 0x008fe20000000014 */
[----:B------:R-:W-:Y:S02]  /*0300*/  IADD3 R13, PT, PT, R17, 0x101004, RZ ;  /* 0x00101004110d7810 */ /* 0x000fe40007ffe0ff */
[----:B------:R0:W3:Y:S05]  /*0310*/  LDG.E.64 R20, desc[UR6][R28.64+0x4030] ;  /* 0x004030061c147981 */ /* 0x0000ea000c1e1b00 */
[----:B-----5:R-:W-:-:S02]  /*0320*/  DFMA R26, R26, R10, R18 ;  /* 0x0000000a1a1a722b */ /* 0x020fc40000000012 */
[----:B------:R-:W3:Y:S01]  /*0330*/  LDG.E.64 R18, desc[UR6][R2.64] ;  /* 0x0000000602127981 */ /* 0x000ee2000c1e1b00 */
[----:B------:R-:W-:-:S03]  /*0340*/  IMAD.WIDE.U32 R10, R13, 0x8, R4 ;  /* 0x000000080d0a7825 */ /* 0x000fc600078e0004 */
[----:B------:R-:W5:Y:S04]  /*0350*/  LDG.E.64 R12, desc[UR6][R2.64+0x88] ;  /* 0x00008806020c7981 */ /* 0x000f68000c1e1b00 */
[----:B------:R-:W5:Y:S01]  /*0360*/  LDG.E.64 R10, desc[UR6][R10.64] ;  /* 0x000000060a0a7981 */ /* 0x000f62000c1e1b00 */
[----:B0-----:R-:W-:-:S05]  /*0370*/  IADD3 R29, PT, PT, R17, 0x101005, RZ ;  /* 0x00101005111d7810 */ /* 0x001fca0007ffe0ff */
[----:B------:R-:W-:Y:S01]  /*0380*/  IMAD.WIDE.U32 R28, R29, 0x8, R4 ;  /* 0x000000081d1c7825 */ /* 0x000fe200078e0004 */
[----:B--2---:R-:W-:Y:S01]  /*0390*/  DFMA R6, R6, R8, R26 ;  /* 0x000000080606722b */ /* 0x004fe2000000001a */
[----:B------:R-:W-:-:S05]  /*03a0*/  IADD3 R9, PT, PT, R17, 0x101406, RZ ;  /* 0x0010140611097810 */ /* 0x000fca0007ffe0ff */
[--C-:B------:R-:W-:Y:S02]  /*03b0*/  IMAD.WIDE.U32 R8, R9, 0x8, R4.reuse ;  /* 0x0000000809087825 */ /* 0x100fe400078e0004 */
[----:B----4-:R-:W-:Y:S01]  /*03c0*/  DFMA R22, R22, R24, R6 ;  /* 0x000000181616722b */ /* 0x010fe20000000006 */
[----:B------:R-:W-:Y:S01]  /*03d0*/  IADD3 R25, PT, PT, R17, 0x101808, RZ ;  /* 0x0010180811197810 */ /* 0x000fe20007ffe0ff */
[----:B------:R-:W2:Y:S04]  /*03e0*/  LDG.E.64 R6, desc[UR6][R2.64+0x70] ;  /* 0x0000700602067981 */ /* 0x000ea8000c1e1b00 */
[----:B------:R-:W2:Y:S01]  /*03f0*/  LDG.E.64 R8, desc[UR6][R8.64] ;  /* 0x0000000608087981 */ /* 0x000ea2000c1e1b00 */
[----:B------:R-:W-:Y:S01]  /*0400*/  IMAD.WIDE.U32 R24, R25, 0x8, R4 ;  /* 0x0000000819187825 */ /* 0x000fe200078e0004 */
[----:B---3--:R-:W-:-:S02]  /*0410*/  DFMA R18, R18, R20, R22 ;  /* 0x000000141212722b */ /* 0x008fc40000000016 */
[----:B------:R-:W3:Y:S04]  /*0420*/  LDG.E.64 R22, desc[UR6][R2.64+0x58] ;  /* 0x0000580602167981 */ /* 0x000ee8000c1e1b00 */
[----:B------:R-:W3:Y:S02]  /*0430*/  LDG.E.64 R24, desc[UR6][R24.64] ;  /* 0x0000000618187981 */ /* 0x000ee4000c1e1b00 */
[----:B-----5:R-:W-:Y:S02]  /*0440*/  DFMA R26, R12, R10, R18 ;  /* 0x0000000a0c1a722b */ /* 0x020fe40000000012 */
[----:B------:R-:W4:Y:S04]  /*0450*/  LDG.E.64 R10, desc[UR6][R2.64+0x80] ;  /* 0x00008006020a7981 */ /* 0x000f28000c1e1b00 */
[----:B------:R0:W4:Y:S01]  /*0460*/  LDG.E.64 R12, desc[UR6][R28.64] ;  /* 0x000000061c0c7981 */ /* 0x000122000c1e1b00 */
[----:B------:R-:W-:-:S03]  /*0470*/  VIADD R19, R17, 0x101407 ;  /* 0x0010140711137836 */ /* 0x000fc60000000000 */
[----:B------:R-:W5:Y:S01]  /*0480*/  LDG.E.64 R20, desc[UR6][R2.64+0x68] ;  /* 0x0000680602147981 */ /* 0x000f62000c1e1b00 */
[----:B------:R-:W-:-:S06]  /*0490*/  IMAD.WIDE.U32 R18, R19, 0x8, R4 ;  /* 0x0000000813127825 */ /* 0x000fcc00078e0004 */
[----:B------:R-:W5:Y:S01]  /*04a0*/  LDG.E.64 R18, desc[UR6][R18.64] ;  /* 0x0000000612127981 */ /* 0x000f62000c1e1b00 */
[C---:B0-----:R-:W-:Y:S01]  /*04b0*/  IADD3 R29, PT, PT, R17.reuse, 0x10180a, RZ ;  /* 0x0010180a111d7810 */ /* 0x041fe20007ffe0ff */
[----:B--2---:R-:W-:Y:S01]  /*04c0*/  DFMA R6, R6, R8, R26 ;  /* 0x000000080606722b */ /* 0x004fe2000000001a */
[----:B------:R-:W-:-:S05]  /*04d0*/  IADD3 R9, PT, PT, R17, 0x101809, RZ ;  /* 0x0010180911097810 */ /* 0x000fca0007ffe0ff */
[--C-:B------:R-:W-:Y:S02]  /*04e0*/  IMAD.WIDE.U32 R8, R9, 0x8, R4.reuse ;  /* 0x0000000809087825 */ /* 0x100fe400078e0004 */
[----:B---3--:R-:W-:Y:S01]  /*04f0*/  DFMA R24, R22, R24, R6 ;  /* 0x000000181618722b */ /* 0x008fe20000000006 */
[----:B------:R-:W-:Y:S01]  /*0500*/  IADD3 R23, PT, PT, R17, 0x101006, RZ ;  /* 0x0010100611177810 */ /* 0x000fe20007ffe0ff */
[----:B------:R-:W2:Y:S04]  /*0510*/  LDG.E.64 R6, desc[UR6][R2.64+0x50] ;  /* 0x0000500602067981 */ /* 0x000ea8000c1e1b00 */
[----:B------:R-:W2:Y:S01]  /*0520*/  LDG.E.64 R8, desc[UR6][R8.64] ;  /* 0x0000000608087981 */ /* 0x000ea2000c1e1b00 */
[--C-:B------:R-:W-:Y:S01]  /*0530*/  IMAD.WIDE.U32 R22, R23, 0x8, R4.reuse ;  /* 0x0000000817167825 */ /* 0x100fe200078e0004 */
[----:B----4-:R-:W-:Y:S01]  /*0540*/  DFMA R26, R10, R12, R24 ;  /* 0x0000000c0a1a722b */ /* 0x010fe20000000018 */
[----:B------:R-:W-:Y:S01]  /*0550*/  IADD3 R25, PT, PT, R17, 0x101408, RZ ;  /* 0x0010140811197810 */ /* 0x000fe20007ffe0ff */
[----:B------:R-:W3:Y:S04]  /*0560*/  LDG.E.64 R10, desc[UR6][R2.64+0x78] ;  /* 0x00007806020a7981 */ /* 0x000ee8000c1e1b00 */
[----:B------:R-:W3:Y:S01]  /*0570*/  LDG.E.64 R12, desc[UR6][R22.64] ;  /* 0x00000006160c7981 */ /* 0x000ee2000c1e1b00 */
[----:B------:R-:W-:Y:S01]  /*0580*/  IMAD.WIDE.U32 R24, R25, 0x8, R4 ;  /* 0x0000000819187825 */ /* 0x000fe200078e0004 */
[----:B-----5:R-:W-:-:S05]  /*0590*/  DFMA R26, R20, R18, R26 ;  /* 0x00000012141a722b */ /* 0x020fca000000001a */
[----:B------:R-:W4:Y:S04]  /*05a0*/  LDG.E.64 R24, desc[UR6][R24.64] ;  /* 0x0000000618187981 */ /* 0x000f28000c1e1b00 */
[----:B------:R-:W4:Y:S01]  /*05b0*/  LDG.E.64 R22, desc[UR6][R2.64+0x60] ;  /* 0x0000600602167981 */ /* 0x000f22000c1e1b00 */
[----:B------:R-:W-:-:S03]  /*05c0*/  IMAD.WIDE.U32 R18, R29, 0x8, R4 ;  /* 0x000000081d127825 */ /* 0x000fc600078e0004 */
[----:B------:R-:W5:Y:S04]  /*05d0*/  LDG.E.64 R20, desc[UR6][R2.64+0x48] ;  /* 0x0000480602147981 */ /* 0x000f68000c1e1b00 */
[----:B------:R-:W5:Y:S01]  /*05e0*/  LDG.E.64 R18, desc[UR6][R18.64] ;  /* 0x0000000612127981 */ /* 0x000f62000c1e1b00 */
[----:B--2---:R-:W-:Y:S01]  /*05f0*/  DFMA R6, R6, R8, R26 ;  /* 0x000000080606722b */ /* 0x004fe2000000001a */
[----:B------:R-:W-:-:S04]  /*0600*/  VIADD R9, R17, 0x202008 ;  /* 0x0020200811097836 */ /* 0x000fc80000000000 */
[----:B------:R-:W-:-:S03]  /*0610*/  IMAD.WIDE.U32 R8, R9, 0x8, R4 ;  /* 0x0000000809087825 */ /* 0x000fc600078e0004 */
        /* <DEDUP_REMOVED lines=9> */
[--C-:B------:R-:W-:Y:S01]  /*06b0*/  IMAD.WIDE.U32 R24, R25, 0x8, R4.reuse ;  /* 0x0000000819187825 */ /* 0x100fe200078e0004 */
[----:B-----5:R-:W-:Y:S01]  /*06c0*/  DFMA R26, R20, R18, R22 ;  /* 0x00000012141a722b */ /* 0x020fe20000000016 */
[----:B------:R-:W-:Y:S01]  /*06d0*/  IADD3 R19, PT, PT, R17, 0x202009, RZ ;  /* 0x0020200911137810 */ /* 0x000fe20007ffe0ff */
[----:B------:R-:W4:Y:S04]  /*06e0*/  LDG.E.64 R22, desc[UR6][R2.64+0xa0] ;  /* 0x0000a00602167981 */ /* 0x000f28000c1e1b00 */
[----:B------:R-:W4:Y:S01]  /*06f0*/  LDG.E.64 R24, desc[UR6][R24.64] ;  /* 0x0000000618187981 */ /* 0x000f22000c1e1b00 */
[----:B------:R-:W-:-:S03]  /*0700*/  IMAD.WIDE.U32 R18, R19, 0x8, R4 ;  /* 0x0000000813127825 */ /* 0x000fc600078e0004 */
[----:B------:R-:W5:Y:S04]  /*0710*/  LDG.E.64 R20, desc[UR6][R2.64+0xc8] ;  /* 0x0000c80602147981 */ /* 0x000f68000c1e1b00 */
[----:B------:R-:W5:Y:S01]  /*0720*/  LDG.E.64 R18, desc[UR6][R18.64] ;  /* 0x0000000612127981 */ /* 0x000f62000c1e1b00 */
[----:B--2---:R-:W-:Y:S01]  /*0730*/  DFMA R8, R6, R8, R26 ;  /* 0x000000080608722b */ /* 0x004fe2000000001a */
[----:B------:R-:W-:-:S05]  /*0740*/  IADD3 R7, PT, PT, R17, 0x20240b, RZ ;  /* 0x0020240b11077810 */ /* 0x000fca0007ffe0ff */
[--C-:B------:R-:W-:Y:S02]  /*0750*/  IMAD.WIDE.U32 R6, R7, 0x8, R4.reuse ;  /* 0x0000000807067825 */ /* 0x100fe400078e0004 */
[----:B---3--:R-:W-:Y:S02]  /*0760*/  DFMA R10, R12, R10, R8 ;  /* 0x0000000a0c0a722b */ /* 0x008fe40000000008 */
[----:B------:R-:W-:Y:S01]  /*0770*/  VIADD R13, R17, 0x20280d ;  /* 0x0020280d110d7836 */ /* 0x000fe20000000000 */
        /* <DEDUP_REMOVED lines=8> */
[----:B------:R-:W-:Y:S01]  /*0800*/  IADD3 R25, PT, PT, R17, 0x20240c, RZ ;  /* 0x0020240c11197810 */ /* 0x000fe20007ffe0ff */
[----:B-----5:R-:W-:Y:S01]  /*0810*/  DFMA R18, R20, R18, R26 ;  /* 0x000000121412722b */ /* 0x020fe2000000001a */
[----:B------:R-:W4:Y:S03]  /*0820*/  LDG.E.64 R20, desc[UR6][R2.64+0xc0] ;  /* 0x0000c00602147981 */ /* 0x000f26000c1e1b00 */
[----:B------:R-:W-:Y:S01]  /*0830*/  IMAD.WIDE.U32 R24, R25, 0x8, R4 ;  /* 0x0000000819187825 */ /* 0x000fe200078e0004 */
[----:B------:R-:W4:Y:S01]  /*0840*/  LDG.E.64 R22, desc[UR6][R22.64] ;  /* 0x0000000616167981 */ /* 0x000f22000c1e1b00 */
[----:B------:R-:W-:-:S04]  /*0850*/  IADD3 R27, PT, PT, R17, 0x20280e, RZ ;  /* 0x0020280e111b7810 */ /* 0x000fc80007ffe0ff */
[----:B------:R-:W5:Y:S01]  /*0860*/  LDG.E.64 R24, desc[UR6][R24.64] ;  /* 0x0000000618187981 */ /* 0x000f62000c1e1b00 */
[----:B------:R-:W-:-:S03]  /*0870*/  IMAD.WIDE.U32 R26, R27, 0x8, R4 ;  /* 0x000000081b1a7825 */ /* 0x000fc600078e0004 */
[----:B------:R-:W5:Y:S04]  /*0880*/  LDG.E.64 R16, desc[UR6][R2.64+0xa8] ;  /* 0x0000a80602107981 */ /* 0x000f68000c1e1b00 */
[----:B------:R-:W5:Y:S04]  /*0890*/  LDG.E.64 R4, desc[UR6][R2.64+0x90] ;  /* 0x0000900602047981 */ /* 0x000f68000c1e1b00 */
[----:B------:R-:W5:Y:S01]  /*08a0*/  LDG.E.64 R26, desc[UR6][R26.64] ;  /* 0x000000061a1a7981 */ /* 0x000f62000c1e1b00 */
[----:B--2---:R-:W-:Y:S01]  /*08b0*/  DFMA R6, R8, R6, R18 ;  /* 0x000000060806722b */ /* 0x004fe20000000012 */
[----:B------:R-:W0:Y:S07]  /*08c0*/  LDC.64 R8, c[0x0][0x390] ;  /* 0x0000e400ff087b82 */ /* 0x000e2e0000000a00 */
[----:B---3--:R-:W-:-:S08]  /*08d0*/  DFMA R6, R10, R12, R6 ;  /* 0x0000000c0a06722b */ /* 0x008fd00000000006 */
[----:B----4-:R-:W-:-:S08]  /*08e0*/  DFMA R6, R20, R22, R6 ;  /* 0x000000161406722b */ /* 0x010fd00000000006 */
[----:B-----5:R-:W-:-:S08]  /*08f0*/  DFMA R6, R16, R24, R6 ;  /* 0x000000181006722b */ /* 0x020fd00000000006 */
[----:B------:R-:W-:Y:S01]  /*0900*/  DFMA R4, R4, R26, R6 ;  /* 0x0000001a0404722b */ /* 0x000fe20000000006 */
[----:B0-----:R-:W-:Y:S01]  /*0910*/  IMAD.WIDE R6, R15, 0x8, R8 ;  /* 0x000000080f067825 */ /* 0x001fe200078e0208 */
[----:B------:R-:W-:-:S05]  /*0920*/  IADD3 R15, PT, PT, R0, R15, RZ ;  /* 0x0000000f000f7210 */ /* 0x000fca0007ffe0ff */
[----:B------:R0:W-:Y:S01]  /*0930*/  STG.E.64 desc[UR6][R6.64], R4 ;  /* 0x0000000406007986 */ /* 0x0001e2000c101b06 */
[----:B------:R-:W-:-:S13]  /*0940*/  ISETP.GE.AND P0, PT, R15, UR5, PT ;  /* 0x000000050f007c0c */ /* 0x000fda000bf06270 */
[----:B0-----:R-:W-:Y:S05]  /*0950*/  @!P0 BRA `(.L_x_0) ;  /* 0xfffffff400d48947 */ /* 0x001fea000383ffff */
[----:B------:R-:W-:Y:S05]  /*0960*/  EXIT ;  /* 0x000000000000794d */ /* 0x000fea0003800000 */
.L_x_1:
[----:B------:R-:W-:-:S00]  /*0970*/  BRA `(.L_x_1) ;  /* 0xfffffffc00fc7947 */ /* 0x000fc0000383ffff */
[----:B------:R-:W-:-:S00]  /*0980*/  NOP ;  /* 0x0000000000007918 */ /* 0x000fc00000000000 */
[----:B------:R-:W-:-:S00]  /*0990*/  NOP ;  /* 0x0000000000007918 */ /* 0x000fc00000000000 */
[----:B------:R-:W-:-:S00]  /*09a0*/  NOP ;  /* 0x0000000000007918 */ /* 0x000fc00000000000 */
[----:B------:R-:W-:-:S00]  /*09b0*/  NOP ;  /* 0x0000000000007918 */ /* 0x000fc00000000000 */
[----:B------:R-:W-:-:S00]  /*09c0*/  NOP ;  /* 0x0000000000007918 */ /* 0x000fc00000000000 */
[----:B------:R-:W-:-:S00]  /*09d0*/  NOP ;  /* 0x0000000000007918 */ /* 0x000fc00000000000 */
[----:B------:R-:W-:-:S00]  /*09e0*/  NOP ;  /* 0x0000000000007918 */ /* 0x000fc00000000000 */
[----:B------:R-:W-:-:S00]  /*09f0*/  NOP ;  /* 0x0000000000007918 */ /* 0x000fc00000000000 */
.L_x_2:


//--------------------- .nv.shared.reserved.0     --------------------------
	.section	.nv.shared.reserved.0,"aw",@nobits
	.weak		__nv_reservedSMEM_offset_0_alias
	.size		__nv_reservedSMEM_offset_0_alias, 0, 64
	.other		__nv_reservedSMEM_offset_0_alias,@"STO_CUDA_RESERVED_SHARED STV_DEFAULT"
__nv_reservedSMEM_offset_0_alias:
	.zero		0
	.zero		64


//--------------------- .nv.constant0._Z7computePdS_S_i --------------------------
	.section	.nv.constant0._Z7computePdS_S_i,"a",@progbits
	.sectionflags	@""
	.align	4
.nv.constant0._Z7computePdS_S_i:
	.zero		924


//--------------------- SYMBOLS --------------------------

	.type		.nv.reservedSmem.offset0,@object
	.size		.nv.reservedSmem.offset0,0x4
